//
// Generated by NVIDIA NVVM Compiler
//
// Compiler Build ID: CL-36424714
// Cuda compilation tools, release 13.0, V13.0.88
// Based on NVVM 20.0.0
//

.version 9.0
.target sm_100
.address_size 64

	// .globl	_Z11devicePrintv
.extern .func  (.param .b32 func_retval0) vprintf
(
	.param .b64 vprintf_param_0,
	.param .b64 vprintf_param_1
)
;
.global .align 1 .b8 $str[33] = {72, 101, 108, 108, 111, 32, 102, 114, 111, 109, 32, 100, 101, 118, 105, 99, 101, 33, 32, 84, 104, 114, 101, 97, 100, 32, 37, 100, 44, 37, 100, 10};

.visible .entry _Z11devicePrintv()
{
	.local .align 8 .b8 	__local_depot0[8];
	.reg .b64 	%SP;
	.reg .b64 	%SPL;
	.reg .b32 	%r<5>;
	.reg .b64 	%rd<5>;

	mov.u64 	%SPL, __local_depot0;
	cvta.local.u64 	%SP, %SPL;
	add.u64 	%rd1, %SP, 0;
	add.u64 	%rd2, %SPL, 0;
	mov.u32 	%r1, %tid.x;
	mov.u32 	%r2, %ctaid.x;
	st.local.v2.u32 	[%rd2], {%r1, %r2};
	mov.u64 	%rd3, $str;
	cvta.global.u64 	%rd4, %rd3;
	{ // callseq 0, 0
	.param .b64 param0;
	st.param.b64 	[param0], %rd4;
	.param .b64 param1;
	st.param.b64 	[param1], %rd1;
	.param .b32 retval0;
	call.uni (retval0), 
	vprintf, 
	(
	param0, 
	param1
	);
	ld.param.b32 	%r3, [retval0];
	} // callseq 0
	ret;

}


// ===== COMPILED SASS (sm_100) =====

	.target	sm_100

	.elftype	@"ET_EXEC"


//--------------------- .note.nv.tkinfo           --------------------------
	.section	.note.nv.tkinfo,"",@"SHT_NOTE"
	.sectionflags	@"SHF_NOTE_NV_TKINFO"
	.tkinfo
        /*0018*/ 	.word	0x00000002
        /*0030*/ 	.string	""
        /*0030*/ 	.string	"ptxas"
        /*0030*/ 	.string	"Cuda compilation tools, release 13.0, V13.0.88"
        /*0030*/ 	.string	"Build cuda_13.0.r13.0/compiler.36424714_0"
        /*0030*/ 	.string	"-arch sm_100 -m 64 "



//--------------------- .note.nv.cuinfo           --------------------------
	.section	.note.nv.cuinfo,"",@"SHT_NOTE"
	.sectionflags	@"SHF_NOTE_NV_CUINFO"
        /*0018*/ 	.short	0x0002
        /*001a*/ 	.short	0x0064
        /*001c*/ 	.short	0x0082
	.zero		2


//--------------------- .nv.info                  --------------------------
	.section	.nv.info,"",@"SHT_CUDA_INFO"
	.align	4


	//----- nvinfo : EIATTR_REGCOUNT
	.align		4
        /*0000*/ 	.byte	0x04, 0x2f
        /*0002*/ 	.short	(.L_2 - .L_1)
	.align		4
.L_1:
        /*0004*/ 	.word	index@(_Z11devicePrintv)
        /*0008*/ 	.word	0x00000018


	//----- nvinfo : EIATTR_FRAME_SIZE
	.align		4
.L_2:
        /*000c*/ 	.byte	0x04, 0x11
        /*000e*/ 	.short	(.L_4 - .L_3)
	.align		4
.L_3:
        /*0010*/ 	.word	index@(_Z11devicePrintv)
        /*0014*/ 	.word	0x00000008


	//----- nvinfo : EIATTR_MIN_STACK_SIZE
	.align		4
.L_4:
        /*0018*/ 	.byte	0x04, 0x12
        /*001a*/ 	.short	(.L_6 - .L_5)
	.align		4
.L_5:
        /*001c*/ 	.word	index@(_Z11devicePrintv)
        /*0020*/ 	.word	0x00000008
.L_6:


//--------------------- .nv.compat                --------------------------
	.section	.nv.compat,"",@"SHT_CUDA_COMPAT_INFO"
	.align	4
        /*0000*/ 	.byte	0x02, 0x09, 0x00, 0x00, 0x02, 0x02, 0x01, 0x00, 0x02, 0x05, 0x05, 0x00, 0x03, 0x07, 0x01, 0x01
        /*0010*/ 	.byte	0x02, 0x03, 0x00, 0x00, 0x02, 0x06, 0x01, 0x00, 0x04, 0x0b, 0x08, 0x00, 0x09, 0x00, 0x00, 0x00
        /*0020*/ 	.byte	0x00, 0x00, 0x00, 0x00


//--------------------- .nv.info._Z11devicePrintv --------------------------
	.section	.nv.info._Z11devicePrintv,"",@"SHT_CUDA_INFO"
	.sectionflags	@""
	.align	4


	//----- nvinfo : EIATTR_CUDA_API_VERSION
	.align		4
        /*0000*/ 	.byte	0x04, 0x37
        /*0002*/ 	.short	(.L_8 - .L_7)
.L_7:
        /*0004*/ 	.word	0x00000082


	//----- nvinfo : EIATTR_SPARSE_MMA_MASK
	.align		4
.L_8:
        /*0008*/ 	.byte	0x03, 0x50
        /*000a*/ 	.short	0x0000


	//----- nvinfo : EIATTR_MAXREG_COUNT
	.align		4
        /*000c*/ 	.byte	0x03, 0x1b
        /*000e*/ 	.short	0x00ff


	//----- nvinfo : EIATTR_EXTERNS
	.align		4
        /*0010*/ 	.byte	0x04, 0x0f
        /*0012*/ 	.short	(.L_10 - .L_9)


	//   ....[0]....
	.align		4
.L_9:
        /*0014*/ 	.word	index@(vprintf)


	//----- nvinfo : EIATTR_MERCURY_ISA_VERSION
	.align		4
.L_10:
        /*0018*/ 	.byte	0x03, 0x5f
        /*001a*/ 	.short	0x0101


	//----- nvinfo : EIATTR_VRC_CTA_INIT_COUNT
	.align		4
        /*001c*/ 	.byte	0x02, 0x4a
	.zero		1
	.zero		1


	//----- nvinfo : EIATTR_SYSCALL_OFFSETS
	.align		4
        /*0020*/ 	.byte	0x04, 0x46
        /*0022*/ 	.short	(.L_12 - .L_11)


	//   ....[0]....
.L_11:
        /*0024*/ 	.word	0x000000f0


	//----- nvinfo : EIATTR_EXIT_INSTR_OFFSETS
	.align		4
.L_12:
        /*0028*/ 	.byte	0x04, 0x1c
        /*002a*/ 	.short	(.L_14 - .L_13)


	//   ....[0]....
.L_13:
        /*002c*/ 	.word	0x00000100


	//----- nvinfo : EIATTR_SW_WAR
	.align		4
.L_14:
        /*0030*/ 	.byte	0x04, 0x36
        /*0032*/ 	.short	(.L_16 - .L_15)
.L_15:
        /*0034*/ 	.word	0x00000008
.L_16:


//--------------------- .nv.callgraph             --------------------------
	.section	.nv.callgraph,"",@"SHT_CUDA_CALLGRAPH"
	.align	4
	.sectionentsize	8
	.align		4
        /*0000*/ 	.word	0x00000000
	.align		4
        /*0004*/ 	.word	0xffffffff
	.align		4
        /*0008*/ 	.word	index@(_Z11devicePrintv)
	.align		4
        /*000c*/ 	.word	index@(vprintf)
	.align		4
        /*0010*/ 	.word	0x00000000
	.align		4
        /*0014*/ 	.word	0xfffffffe
	.align		4
        /*0018*/ 	.word	0x00000000
	.align		4
        /*001c*/ 	.word	0xfffffffd
	.align		4
        /*0020*/ 	.word	0x00000000
	.align		4
        /*0024*/ 	.word	0xfffffffc


//--------------------- .nv.constant4             --------------------------
	.section	.nv.constant4,"a",@progbits
	.align	8
	.align		8
.nv.constant4:
        /*0000*/ 	.dword	vprintf
	.align		8
        /*0008*/ 	.dword	$str


//--------------------- .text._Z11devicePrintv    --------------------------
	.section	.text._Z11devicePrintv,"ax",@progbits
	.align	128
        .global         _Z11devicePrintv
        .type           _Z11devicePrintv,@function
        .size           _Z11devicePrintv,(.L_x_2 - _Z11devicePrintv)
        .other          _Z11devicePrintv,@"STO_CUDA_ENTRY STV_DEFAULT"
_Z11devicePrintv:
.text._Z11devicePrintv:
[----:B------:R-:W0:Y:S01]  /*0000*/  LDC R1, c[0x0][0x37c] ;  /* 0x0000df00ff017b82 */ /* 0x000e220000000800 */
[----:B------:R-:W1:Y:S01]  /*0010*/  S2R R8, SR_TID.X ;  /* 0x0000000000087919 */ /* 0x000e620000002100 */
[----:B0-----:R-:W-:Y:S01]  /*0020*/  VIADD R1, R1, 0xfffffff8 ;  /* 0xfffffff801017836 */ /* 0x001fe20000000000 */
[----:B------:R-:W-:Y:S01]  /*0030*/  MOV R0, 0x0 ;  /* 0x0000000000007802 */ /* 0x000fe20000000f00 */
[----:B------:R-:W0:Y:S01]  /*0040*/  LDCU UR4, c[0x0][0x2f8] ;  /* 0x00005f00ff0477ac */ /* 0x000e220008000800 */
[----:B------:R-:W1:Y:S03]  /*0050*/  S2R R9, SR_CTAID.X ;  /* 0x0000000000097919 */ /* 0x000e660000002500 */
[----:B------:R2:W3:Y:S01]  /*0060*/  LDC.64 R2, c[0x4][R0] ;  /* 0x0100000000027b82 */ /* 0x0004e20000000a00 */
[----:B------:R-:W4:Y:S01]  /*0070*/  LDCU.64 UR6, c[0x4][0x8] ;  /* 0x01000100ff0677ac */ /* 0x000f220008000a00 */
[----:B------:R-:W5:Y:S01]  /*0080*/  LDCU UR5, c[0x0][0x2fc] ;  /* 0x00005f80ff0577ac */ /* 0x000f620008000800 */
[----:B0-----:R-:W-:Y:S01]  /*0090*/  IADD3 R6, P0, PT, R1, UR4, RZ ;  /* 0x0000000401067c10 */ /* 0x001fe2000ff1e0ff */
[----:B----4-:R-:W-:Y:S01]  /*00a0*/  IMAD.U32 R4, RZ, RZ, UR6 ;  /* 0x00000006ff047e24 */ /* 0x010fe2000f8e00ff */
[----:B------:R-:W-:-:S03]  /*00b0*/  MOV R5, UR7 ;  /* 0x0000000700057c02 */ /* 0x000fc60008000f00 */
[----:B-----5:R-:W-:Y:S01]  /*00c0*/  IMAD.X R7, RZ, RZ, UR5, P0 ;  /* 0x00000005ff077e24 */ /* 0x020fe200080e06ff */
[----:B-1----:R2:W-:Y:S07]  /*00d0*/  STL.64 [R1], R8 ;  /* 0x0000000801007387 */ /* 0x0025ee0000100a00 */
[----:B------:R-:W-:-:S07]  /*00e0*/  LEPC R20, `(.L_x_0) ;  /* 0x000000001014794e */ /* 0x000fce0000000000 */
[----:B--23--:R-:W-:Y:S05]  /*00f0*/  CALL.ABS.NOINC R2 ;  /* 0x0000000002007343 */ /* 0x00cfea0003c00000 */
.L_x_0:
[----:B------:R-:W-:Y:S05]  /*0100*/  EXIT ;  /* 0x000000000000794d */ /* 0x000fea0003800000 */
.L_x_1:
[----:B------:R-:W-:-:S00]  /*0110*/  BRA `(.L_x_1) ;  /* 0xfffffffc00fc7947 */ /* 0x000fc0000383ffff */
[----:B------:R-:W-:-:S00]  /*0120*/  NOP ;  /* 0x0000000000007918 */ /* 0x000fc00000000000 */
        /* <DEDUP_REMOVED lines=13> */
.L_x_2:


//--------------------- .nv.global.init           --------------------------
	.section	.nv.global.init,"aw",@progbits
.nv.global.init:
	.type		$str,@object
	.size		$str,(.L_0 - $str)
$str:
        /*0000*/ 	.byte	0x48, 0x65, 0x6c, 0x6c, 0x6f, 0x20, 0x66, 0x72, 0x6f, 0x6d, 0x20, 0x64, 0x65, 0x76, 0x69, 0x63
        /*0010*/ 	.byte	0x65, 0x21, 0x20, 0x54, 0x68, 0x72, 0x65, 0x61, 0x64, 0x20, 0x25, 0x64, 0x2c, 0x25, 0x64, 0x0a
        /*0020*/ 	.byte	0x00
.L_0:


//--------------------- .nv.shared.reserved.0     --------------------------
	.section	.nv.shared.reserved.0,"aw",@nobits
	.weak		__nv_reservedSMEM_offset_0_alias
	.size		__nv_reservedSMEM_offset_0_alias, 0, 64
	.other		__nv_reservedSMEM_offset_0_alias,@"STO_CUDA_RESERVED_SHARED STV_DEFAULT"
__nv_reservedSMEM_offset_0_alias:
	.zero		0
	.zero		64


//--------------------- .nv.constant0._Z11devicePrintv --------------------------
	.section	.nv.constant0._Z11devicePrintv,"a",@progbits
	.sectionflags	@""
	.align	4
.nv.constant0._Z11devicePrintv:
	.zero		896


//--------------------- SYMBOLS --------------------------

	.type		.nv.reservedSmem.offset0,@object
	.size		.nv.reservedSmem.offset0,0x4
	.type		vprintf,@function
